//
// Generated by NVIDIA NVVM Compiler
//
// Compiler Build ID: CL-36424714
// Cuda compilation tools, release 13.0, V13.0.88
// Based on NVVM 20.0.0
//

.version 9.0
.target sm_100
.address_size 64

	// .globl	sleepKernel
.extern .func  (.param .b32 func_retval0) vprintf
(
	.param .b64 vprintf_param_0,
	.param .b64 vprintf_param_1
)
;
.global .align 1 .b8 $str[18] = {78, 101, 118, 101, 114, 32, 114, 101, 97, 99, 104, 32, 104, 101, 114, 101, 33};
.global .align 1 .b8 $str$1[31] = {77, 121, 32, 83, 77, 32, 73, 68, 32, 105, 115, 32, 37, 100, 44, 32, 115, 108, 101, 101, 112, 32, 102, 111, 114, 101, 118, 101, 114, 10};
.global .align 1 .b8 $str$2[39] = {77, 121, 32, 83, 77, 32, 73, 68, 32, 105, 115, 32, 37, 100, 44, 32, 116, 97, 107, 101, 32, 97, 32, 115, 110, 97, 112, 32, 97, 98, 111, 117, 116, 32, 50, 32, 115, 10};
.global .align 1 .b8 $str$3[26] = {77, 121, 32, 83, 77, 32, 73, 68, 32, 105, 115, 32, 37, 100, 44, 32, 119, 97, 107, 101, 32, 117, 112, 33, 10};

.visible .entry sleepKernel(
	.param .u32 sleepKernel_param_0
)
{
	.local .align 8 .b8 	__local_depot0[8];
	.reg .b64 	%SP;
	.reg .b64 	%SPL;
	.reg .pred 	%p<4>;
	.reg .b32 	%r<12>;
	.reg .b64 	%rd<22>;

	mov.u64 	%SPL, __local_depot0;
	cvta.local.u64 	%SP, %SPL;
	ld.param.u32 	%r3, [sleepKernel_param_0];
	add.u64 	%rd4, %SP, 0;
	add.u64 	%rd1, %SPL, 0;
	// begin inline asm
	mov.u32 %r2, %smid;
	// end inline asm
	setp.lt.u32 	%p1, %r2, %r3;
	@%p1 bra 	$L__BB0_4;
	st.local.u32 	[%rd1], %r2;
	mov.u64 	%rd6, $str$1;
	cvta.global.u64 	%rd7, %rd6;
	{ // callseq 0, 0
	.param .b64 param0;
	st.param.b64 	[param0], %rd7;
	.param .b64 param1;
	st.param.b64 	[param1], %rd4;
	.param .b32 retval0;
	call.uni (retval0), 
	vprintf, 
	(
	param0, 
	param1
	);
	ld.param.b32 	%r4, [retval0];
	} // callseq 0
	// begin inline asm
	mov.u64 	%rd5, %clock64;
	// end inline asm
$L__BB0_2:
	// begin inline asm
	mov.u64 	%rd9, %clock64;
	// end inline asm
	sub.s64 	%rd10, %rd9, %rd5;
	setp.lt.s64 	%p2, %rd10, 100000000000;
	@%p2 bra 	$L__BB0_2;
	mov.u64 	%rd11, $str;
	cvta.global.u64 	%rd12, %rd11;
	{ // callseq 1, 0
	.param .b64 param0;
	st.param.b64 	[param0], %rd12;
	.param .b64 param1;
	st.param.b64 	[param1], 0;
	.param .b32 retval0;
	call.uni (retval0), 
	vprintf, 
	(
	param0, 
	param1
	);
	ld.param.b32 	%r6, [retval0];
	} // callseq 1
	bra.uni 	$L__BB0_6;
$L__BB0_4:
	st.local.u32 	[%rd1], %r2;
	mov.u64 	%rd14, $str$2;
	cvta.global.u64 	%rd15, %rd14;
	{ // callseq 2, 0
	.param .b64 param0;
	st.param.b64 	[param0], %rd15;
	.param .b64 param1;
	st.param.b64 	[param1], %rd4;
	.param .b32 retval0;
	call.uni (retval0), 
	vprintf, 
	(
	param0, 
	param1
	);
	ld.param.b32 	%r8, [retval0];
	} // callseq 2
	// begin inline asm
	mov.u64 	%rd13, %clock64;
	// end inline asm
$L__BB0_5:
	// begin inline asm
	mov.u64 	%rd17, %clock64;
	// end inline asm
	sub.s64 	%rd18, %rd17, %rd13;
	setp.lt.s64 	%p3, %rd18, 5000000000;
	@%p3 bra 	$L__BB0_5;
$L__BB0_6:
	st.local.u32 	[%rd1], %r2;
	mov.u64 	%rd19, $str$3;
	cvta.global.u64 	%rd20, %rd19;
	{ // callseq 3, 0
	.param .b64 param0;
	st.param.b64 	[param0], %rd20;
	.param .b64 param1;
	st.param.b64 	[param1], %rd4;
	.param .b32 retval0;
	call.uni (retval0), 
	vprintf, 
	(
	param0, 
	param1
	);
	ld.param.b32 	%r10, [retval0];
	} // callseq 3
	ret;

}


// ===== COMPILED SASS (sm_100) =====

	.target	sm_100

	.elftype	@"ET_EXEC"


//--------------------- .note.nv.tkinfo           --------------------------
	.section	.note.nv.tkinfo,"",@"SHT_NOTE"
	.sectionflags	@"SHF_NOTE_NV_TKINFO"
	.tkinfo
        /*0018*/ 	.word	0x00000002
        /*0030*/ 	.string	""
        /*0030*/ 	.string	"ptxas"
        /*0030*/ 	.string	"Cuda compilation tools, release 13.0, V13.0.88"
        /*0030*/ 	.string	"Build cuda_13.0.r13.0/compiler.36424714_0"
        /*0030*/ 	.string	"-arch sm_100 -m 64 "



//--------------------- .note.nv.cuinfo           --------------------------
	.section	.note.nv.cuinfo,"",@"SHT_NOTE"
	.sectionflags	@"SHF_NOTE_NV_CUINFO"
        /*0018*/ 	.short	0x0002
        /*001a*/ 	.short	0x0064
        /*001c*/ 	.short	0x0082
	.zero		2


//--------------------- .nv.info                  --------------------------
	.section	.nv.info,"",@"SHT_CUDA_INFO"
	.align	4


	//----- nvinfo : EIATTR_REGCOUNT
	.align		4
        /*0000*/ 	.byte	0x04, 0x2f
        /*0002*/ 	.short	(.L_5 - .L_4)
	.align		4
.L_4:
        /*0004*/ 	.word	index@(sleepKernel)
        /*0008*/ 	.word	0x00000018


	//----- nvinfo : EIATTR_FRAME_SIZE
	.align		4
.L_5:
        /*000c*/ 	.byte	0x04, 0x11
        /*000e*/ 	.short	(.L_7 - .L_6)
	.align		4
.L_6:
        /*0010*/ 	.word	index@(sleepKernel)
        /*0014*/ 	.word	0x00000008


	//----- nvinfo : EIATTR_MIN_STACK_SIZE
	.align		4
.L_7:
        /*0018*/ 	.byte	0x04, 0x12
        /*001a*/ 	.short	(.L_9 - .L_8)
	.align		4
.L_8:
        /*001c*/ 	.word	index@(sleepKernel)
        /*0020*/ 	.word	0x00000008
.L_9:


//--------------------- .nv.compat                --------------------------
	.section	.nv.compat,"",@"SHT_CUDA_COMPAT_INFO"
	.align	4
        /*0000*/ 	.byte	0x02, 0x09, 0x00, 0x00, 0x02, 0x02, 0x01, 0x00, 0x02, 0x05, 0x05, 0x00, 0x03, 0x07, 0x01, 0x01
        /*0010*/ 	.byte	0x02, 0x03, 0x00, 0x00, 0x02, 0x06, 0x01, 0x00, 0x04, 0x0b, 0x08, 0x00, 0x09, 0x00, 0x00, 0x00
        /*0020*/ 	.byte	0x00, 0x00, 0x00, 0x00


//--------------------- .nv.info.sleepKernel      --------------------------
	.section	.nv.info.sleepKernel,"",@"SHT_CUDA_INFO"
	.sectionflags	@""
	.align	4


	//----- nvinfo : EIATTR_CUDA_API_VERSION
	.align		4
        /*0000*/ 	.byte	0x04, 0x37
        /*0002*/ 	.short	(.L_11 - .L_10)
.L_10:
        /*0004*/ 	.word	0x00000082


	//----- nvinfo : EIATTR_KPARAM_INFO
	.align		4
.L_11:
        /*0008*/ 	.byte	0x04, 0x17
        /*000a*/ 	.short	(.L_13 - .L_12)
.L_12:
        /*000c*/ 	.word	0x00000000
        /*0010*/ 	.short	0x0000
        /*0012*/ 	.short	0x0000
        /*0014*/ 	.byte	0x00, 0xf0, 0x11, 0x00


	//----- nvinfo : EIATTR_SPARSE_MMA_MASK
	.align		4
.L_13:
        /*0018*/ 	.byte	0x03, 0x50
        /*001a*/ 	.short	0x0000


	//----- nvinfo : EIATTR_MAXREG_COUNT
	.align		4
        /*001c*/ 	.byte	0x03, 0x1b
        /*001e*/ 	.short	0x00ff


	//----- nvinfo : EIATTR_EXTERNS
	.align		4
        /*0020*/ 	.byte	0x04, 0x0f
        /*0022*/ 	.short	(.L_15 - .L_14)


	//   ....[0]....
	.align		4
.L_14:
        /*0024*/ 	.word	index@(vprintf)


	//----- nvinfo : EIATTR_MERCURY_ISA_VERSION
	.align		4
.L_15:
        /*0028*/ 	.byte	0x03, 0x5f
        /*002a*/ 	.short	0x0101


	//----- nvinfo : EIATTR_VRC_CTA_INIT_COUNT
	.align		4
        /*002c*/ 	.byte	0x02, 0x4a
	.zero		1
	.zero		1


	//----- nvinfo : EIATTR_SYSCALL_OFFSETS
	.align		4
        /*0030*/ 	.byte	0x04, 0x46
        /*0032*/ 	.short	(.L_17 - .L_16)


	//   ....[0]....
.L_16:
        /*0034*/ 	.word	0x00000130


	//   ....[1]....
        /*0038*/ 	.word	0x00000220


	//   ....[2]....
        /*003c*/ 	.word	0x000002d0


	//   ....[3]....
        /*0040*/ 	.word	0x000003e0


	//----- nvinfo : EIATTR_EXIT_INSTR_OFFSETS
	.align		4
.L_17:
        /*0044*/ 	.byte	0x04, 0x1c
        /*0046*/ 	.short	(.L_19 - .L_18)


	//   ....[0]....
.L_18:
        /*0048*/ 	.word	0x000003f0


	//----- nvinfo : EIATTR_CBANK_PARAM_SIZE
	.align		4
.L_19:
        /*004c*/ 	.byte	0x03, 0x19
        /*004e*/ 	.short	0x0004


	//----- nvinfo : EIATTR_PARAM_CBANK
	.align		4
        /*0050*/ 	.byte	0x04, 0x0a
        /*0052*/ 	.short	(.L_21 - .L_20)
	.align		4
.L_20:
        /*0054*/ 	.word	index@(.nv.constant0.sleepKernel)
        /*0058*/ 	.short	0x0380
        /*005a*/ 	.short	0x0004


	//----- nvinfo : EIATTR_SW_WAR
	.align		4
.L_21:
        /*005c*/ 	.byte	0x04, 0x36
        /*005e*/ 	.short	(.L_23 - .L_22)
.L_22:
        /*0060*/ 	.word	0x00000008
.L_23:


//--------------------- .nv.callgraph             --------------------------
	.section	.nv.callgraph,"",@"SHT_CUDA_CALLGRAPH"
	.align	4
	.sectionentsize	8
	.align		4
        /*0000*/ 	.word	0x00000000
	.align		4
        /*0004*/ 	.word	0xffffffff
	.align		4
        /*0008*/ 	.word	index@(sleepKernel)
	.align		4
        /*000c*/ 	.word	index@(vprintf)
	.align		4
        /*0010*/ 	.word	0x00000000
	.align		4
        /*0014*/ 	.word	0xfffffffe
	.align		4
        /*0018*/ 	.word	0x00000000
	.align		4
        /*001c*/ 	.word	0xfffffffd
	.align		4
        /*0020*/ 	.word	0x00000000
	.align		4
        /*0024*/ 	.word	0xfffffffc


//--------------------- .nv.constant4             --------------------------
	.section	.nv.constant4,"a",@progbits
	.align	8
	.align		8
.nv.constant4:
        /*0000*/ 	.dword	vprintf
	.align		8
        /*0008*/ 	.dword	$str
	.align		8
        /*0010*/ 	.dword	$str$1
	.align		8
        /*0018*/ 	.dword	$str$2
	.align		8
        /*0020*/ 	.dword	$str$3


//--------------------- .text.sleepKernel         --------------------------
	.section	.text.sleepKernel,"ax",@progbits
	.align	128
        .global         sleepKernel
        .type           sleepKernel,@function
        .size           sleepKernel,(.L_x_9 - sleepKernel)
        .other          sleepKernel,@"STO_CUDA_ENTRY STV_DEFAULT"
sleepKernel:
.text.sleepKernel:
[----:B------:R-:W0:Y:S01]  /*0000*/  LDC R1, c[0x0][0x37c] ;  /* 0x0000df00ff017b82 */ /* 0x000e220000000800 */
[----:B------:R-:W1:Y:S01]  /*0010*/  LDCU UR5, c[0x0][0x2fc] ;  /* 0x00005f80ff0577ac */ /* 0x000e620008000800 */
[----:B------:R-:W2:Y:S01]  /*0020*/  S2R R18, SR_VIRTUALSMID ;  /* 0x0000000000127919 */ /* 0x000ea20000004300 */
[----:B0-----:R-:W-:Y:S01]  /*0030*/  VIADD R1, R1, 0xfffffff8 ;  /* 0xfffffff801017836 */ /* 0x001fe20000000000 */
[----:B------:R-:W2:Y:S01]  /*0040*/  LDCU UR6, c[0x0][0x380] ;  /* 0x00007000ff0677ac */ /* 0x000ea20008000800 */
[----:B------:R-:W0:Y:S03]  /*0050*/  LDCU UR4, c[0x0][0x2f8] ;  /* 0x00005f00ff0477ac */ /* 0x000e260008000800 */
[----:B0-----:R-:W-:-:S05]  /*0060*/  IADD3 R16, P1, PT, R1, UR4, RZ ;  /* 0x0000000401107c10 */ /* 0x001fca000ff3e0ff */
[----:B-1----:R-:W-:Y:S01]  /*0070*/  IMAD.X R2, RZ, RZ, UR5, P1 ;  /* 0x00000005ff027e24 */ /* 0x002fe200088e06ff */
[----:B--2---:R-:W-:-:S13]  /*0080*/  ISETP.GE.U32.AND P0, PT, R18, UR6, PT ;  /* 0x0000000612007c0c */ /* 0x004fda000bf06070 */
[----:B------:R-:W-:Y:S05]  /*0090*/  @!P0 BRA `(.L_x_0) ;  /* 0x0000000000688947 */ /* 0x000fea0003800000 */
[----:B------:R-:W-:Y:S01]  /*00a0*/  MOV R0, 0x0 ;  /* 0x0000000000007802 */ /* 0x000fe20000000f00 */
[----:B------:R0:W-:Y:S01]  /*00b0*/  STL [R1], R18 ;  /* 0x0000001201007387 */ /* 0x0001e20000100800 */
[----:B------:R-:W1:Y:S01]  /*00c0*/  LDCU.64 UR4, c[0x4][0x10] ;  /* 0x01000200ff0477ac */ /* 0x000e620008000a00 */
[----:B------:R-:W-:Y:S01]  /*00d0*/  IMAD.MOV.U32 R6, RZ, RZ, R16 ;  /* 0x000000ffff067224 */ /* 0x000fe200078e0010 */
[----:B------:R0:W2:Y:S01]  /*00e0*/  LDC.64 R8, c[0x4][R0] ;  /* 0x0100000000087b82 */ /* 0x0000a20000000a00 */
[----:B------:R-:W-:Y:S02]  /*00f0*/  IMAD.MOV.U32 R7, RZ, RZ, R2 ;  /* 0x000000ffff077224 */ /* 0x000fe400078e0002 */
[----:B-1----:R-:W-:Y:S02]  /*0100*/  IMAD.U32 R4, RZ, RZ, UR4 ;  /* 0x00000004ff047e24 */ /* 0x002fe4000f8e00ff */
[----:B0-----:R-:W-:-:S07]  /*0110*/  IMAD.U32 R5, RZ, RZ, UR5 ;  /* 0x00000005ff057e24 */ /* 0x001fce000f8e00ff */
[----:B------:R-:W-:-:S07]  /*0120*/  LEPC R20, `(.L_x_1) ;  /* 0x000000001014794e */ /* 0x000fce0000000000 */
[----:B--2---:R-:W-:Y:S05]  /*0130*/  CALL.ABS.NOINC R8 ;  /* 0x0000000008007343 */ /* 0x004fea0003c00000 */
.L_x_1:
[----:B------:R-:W-:-:S07]  /*0140*/  CS2R R4, SR_CLOCKLO ;  /* 0x0000000000047805 */ /* 0x000fce0000015000 */
.L_x_2:
[----:B------:R-:W-:-:S06]  /*0150*/  CS2R R6, SR_CLOCKLO ;  /* 0x0000000000067805 */ /* 0x000fcc0000015000 */
[----:B------:R-:W-:-:S05]  /*0160*/  IADD3 R0, P0, PT, -R4, R6, RZ ;  /* 0x0000000604007210 */ /* 0x000fca0007f1e1ff */
[----:B------:R-:W-:Y:S01]  /*0170*/  IMAD.X R6, R7, 0x1, ~R5, P0 ;  /* 0x0000000107067824 */ /* 0x000fe200000e0e05 */
[----:B------:R-:W-:-:S04]  /*0180*/  ISETP.GE.U32.AND P0, PT, R0, 0x4876e800, PT ;  /* 0x4876e8000000780c */ /* 0x000fc80003f06070 */
[----:B------:R-:W-:-:S13]  /*0190*/  ISETP.GE.AND.EX P0, PT, R6, 0x17, PT, P0 ;  /* 0x000000170600780c */ /* 0x000fda0003f06300 */
[----:B------:R-:W-:Y:S05]  /*01a0*/  @!P0 BRA `(.L_x_2) ;  /* 0xfffffffc00e88947 */ /* 0x000fea000383ffff */
[----:B------:R-:W-:Y:S01]  /*01b0*/  MOV R0, 0x0 ;  /* 0x0000000000007802 */ /* 0x000fe20000000f00 */
[----:B------:R-:W0:Y:S01]  /*01c0*/  LDCU.64 UR4, c[0x4][0x8] ;  /* 0x01000100ff0477ac */ /* 0x000e220008000a00 */
[----:B------:R-:W-:Y:S02]  /*01d0*/  CS2R R6, SRZ ;  /* 0x0000000000067805 */ /* 0x000fe4000001ff00 */
[----:B------:R1:W2:Y:S01]  /*01e0*/  LDC.64 R8, c[0x4][R0] ;  /* 0x0100000000087b82 */ /* 0x0002a20000000a00 */
[----:B0-----:R-:W-:Y:S02]  /*01f0*/  IMAD.U32 R4, RZ, RZ, UR4 ;  /* 0x00000004ff047e24 */ /* 0x001fe4000f8e00ff */
[----:B-1----:R-:W-:-:S07]  /*0200*/  IMAD.U32 R5, RZ, RZ, UR5 ;  /* 0x00000005ff057e24 */ /* 0x002fce000f8e00ff */
[----:B------:R-:W-:-:S07]  /*0210*/  LEPC R20, `(.L_x_3) ;  /* 0x000000001014794e */ /* 0x000fce0000000000 */
[----:B--2---:R-:W-:Y:S05]  /*0220*/  CALL.ABS.NOINC R8 ;  /* 0x0000000008007343 */ /* 0x004fea0003c00000 */
.L_x_3:
[----:B------:R-:W-:Y:S05]  /*0230*/  BRA `(.L_x_4) ;  /* 0x0000000000447947 */ /* 0x000fea0003800000 */
.L_x_0:
        /* <DEDUP_REMOVED lines=10> */
.L_x_5:
[----:B------:R-:W-:-:S07]  /*02e0*/  CS2R R4, SR_CLOCKLO ;  /* 0x0000000000047805 */ /* 0x000fce0000015000 */
.L_x_6:
[----:B------:R-:W-:-:S06]  /*02f0*/  CS2R R6, SR_CLOCKLO ;  /* 0x0000000000067805 */ /* 0x000fcc0000015000 */
[----:B------:R-:W-:-:S05]  /*0300*/  IADD3 R0, P0, PT, -R4, R6, RZ ;  /* 0x0000000604007210 */ /* 0x000fca0007f1e1ff */
[----:B------:R-:W-:Y:S01]  /*0310*/  IMAD.X R6, R7, 0x1, ~R5, P0 ;  /* 0x0000000107067824 */ /* 0x000fe200000e0e05 */
[----:B------:R-:W-:-:S04]  /*0320*/  ISETP.GE.U32.AND P0, PT, R0, 0x2a05f200, PT ;  /* 0x2a05f2000000780c */ /* 0x000fc80003f06070 */
[----:B------:R-:W-:-:S13]  /*0330*/  ISETP.GE.AND.EX P0, PT, R6, 0x1, PT, P0 ;  /* 0x000000010600780c */ /* 0x000fda0003f06300 */
[----:B------:R-:W-:Y:S05]  /*0340*/  @!P0 BRA `(.L_x_6) ;  /* 0xfffffffc00e88947 */ /* 0x000fea000383ffff */
.L_x_4:
        /* <DEDUP_REMOVED lines=10> */
.L_x_7:
[----:B------:R-:W-:Y:S05]  /*03f0*/  EXIT ;  /* 0x000000000000794d */ /* 0x000fea0003800000 */
.L_x_8:
[----:B------:R-:W-:-:S00]  /*0400*/  BRA `(.L_x_8) ;  /* 0xfffffffc00fc7947 */ /* 0x000fc0000383ffff */
[----:B------:R-:W-:-:S00]  /*0410*/  NOP ;  /* 0x0000000000007918 */ /* 0x000fc00000000000 */
        /* <DEDUP_REMOVED lines=14> */
.L_x_9:


//--------------------- .nv.global.init           --------------------------
	.section	.nv.global.init,"aw",@progbits
.nv.global.init:
	.type		$str,@object
	.size		$str,($str$3 - $str)
$str:
        /*0000*/ 	.byte	0x4e, 0x65, 0x76, 0x65, 0x72, 0x20, 0x72, 0x65, 0x61, 0x63, 0x68, 0x20, 0x68, 0x65, 0x72, 0x65
        /*0010*/ 	.byte	0x21, 0x00
	.type		$str$3,@object
	.size		$str$3,($str$1 - $str$3)
$str$3:
        /*0012*/ 	.byte	0x4d, 0x79, 0x20, 0x53, 0x4d, 0x20, 0x49, 0x44, 0x20, 0x69, 0x73, 0x20, 0x25, 0x64, 0x2c, 0x20
        /*0022*/ 	.byte	0x77, 0x61, 0x6b, 0x65, 0x20, 0x75, 0x70, 0x21, 0x0a, 0x00
	.type		$str$1,@object
	.size		$str$1,($str$2 - $str$1)
$str$1:
        /*002c*/ 	.byte	0x4d, 0x79, 0x20, 0x53, 0x4d, 0x20, 0x49, 0x44, 0x20, 0x69, 0x73, 0x20, 0x25, 0x64, 0x2c, 0x20
        /*003c*/ 	.byte	0x73, 0x6c, 0x65, 0x65, 0x70, 0x20, 0x66, 0x6f, 0x72, 0x65, 0x76, 0x65, 0x72, 0x0a, 0x00
	.type		$str$2,@object
	.size		$str$2,(.L_2 - $str$2)
$str$2:
        /*004b*/ 	.byte	0x4d, 0x79, 0x20, 0x53, 0x4d, 0x20, 0x49, 0x44, 0x20, 0x69, 0x73, 0x20, 0x25, 0x64, 0x2c, 0x20
        /*005b*/ 	.byte	0x74, 0x61, 0x6b, 0x65, 0x20, 0x61, 0x20, 0x73, 0x6e, 0x61, 0x70, 0x20, 0x61, 0x62, 0x6f, 0x75
        /*006b*/ 	.byte	0x74, 0x20, 0x32, 0x20, 0x73, 0x0a, 0x00
.L_2:


//--------------------- .nv.shared.reserved.0     --------------------------
	.section	.nv.shared.reserved.0,"aw",@nobits
	.weak		__nv_reservedSMEM_offset_0_alias
	.size		__nv_reservedSMEM_offset_0_alias, 0, 64
	.other		__nv_reservedSMEM_offset_0_alias,@"STO_CUDA_RESERVED_SHARED STV_DEFAULT"
__nv_reservedSMEM_offset_0_alias:
	.zero		0
	.zero		64


//--------------------- .nv.constant0.sleepKernel --------------------------
	.section	.nv.constant0.sleepKernel,"a",@progbits
	.sectionflags	@""
	.align	4
.nv.constant0.sleepKernel:
	.zero		900


//--------------------- SYMBOLS --------------------------

	.type		.nv.reservedSmem.offset0,@object
	.size		.nv.reservedSmem.offset0,0x4
	.type		vprintf,@function
